//
// Generated by NVIDIA NVVM Compiler
//
// Compiler Build ID: CL-36424714
// Cuda compilation tools, release 13.0, V13.0.88
// Based on NVVM 20.0.0
//

.version 9.0
.target sm_100
.address_size 64

	// .globl	_Z11rgb_to_grayPhS_S_S_i

.visible .entry _Z11rgb_to_grayPhS_S_S_i(
	.param .u64 .ptr .align 1 _Z11rgb_to_grayPhS_S_S_i_param_0,
	.param .u64 .ptr .align 1 _Z11rgb_to_grayPhS_S_S_i_param_1,
	.param .u64 .ptr .align 1 _Z11rgb_to_grayPhS_S_S_i_param_2,
	.param .u64 .ptr .align 1 _Z11rgb_to_grayPhS_S_S_i_param_3,
	.param .u32 _Z11rgb_to_grayPhS_S_S_i_param_4
)
{
	.reg .pred 	%p<2>;
	.reg .b16 	%rs<4>;
	.reg .b32 	%r<7>;
	.reg .b32 	%f<7>;
	.reg .b64 	%rd<14>;

	ld.param.u64 	%rd1, [_Z11rgb_to_grayPhS_S_S_i_param_0];
	ld.param.u64 	%rd2, [_Z11rgb_to_grayPhS_S_S_i_param_1];
	ld.param.u64 	%rd3, [_Z11rgb_to_grayPhS_S_S_i_param_2];
	ld.param.u64 	%rd4, [_Z11rgb_to_grayPhS_S_S_i_param_3];
	ld.param.u32 	%r2, [_Z11rgb_to_grayPhS_S_S_i_param_4];
	mov.u32 	%r3, %tid.x;
	mov.u32 	%r4, %ctaid.x;
	mov.u32 	%r5, %ntid.x;
	mad.lo.s32 	%r1, %r4, %r5, %r3;
	setp.ge.s32 	%p1, %r1, %r2;
	@%p1 bra 	$L__BB0_2;
	cvta.to.global.u64 	%rd5, %rd1;
	cvta.to.global.u64 	%rd6, %rd2;
	cvta.to.global.u64 	%rd7, %rd3;
	cvta.to.global.u64 	%rd8, %rd4;
	cvt.s64.s32 	%rd9, %r1;
	add.s64 	%rd10, %rd5, %rd9;
	ld.global.u8 	%rs1, [%rd10];
	cvt.rn.f32.u16 	%f1, %rs1;
	add.s64 	%rd11, %rd6, %rd9;
	ld.global.u8 	%rs2, [%rd11];
	cvt.rn.f32.u16 	%f2, %rs2;
	mul.f32 	%f3, %f2, 0f3F1645A2;
	fma.rn.f32 	%f4, %f1, 0f3E991687, %f3;
	add.s64 	%rd12, %rd7, %rd9;
	ld.global.u8 	%rs3, [%rd12];
	cvt.rn.f32.u16 	%f5, %rs3;
	fma.rn.f32 	%f6, %f5, 0f3DE978D5, %f4;
	cvt.rzi.u32.f32 	%r6, %f6;
	add.s64 	%rd13, %rd8, %rd9;
	st.global.u8 	[%rd13], %r6;
$L__BB0_2:
	ret;

}
	// .globl	_Z11gray_to_rgbPhS_S_S_i
.visible .entry _Z11gray_to_rgbPhS_S_S_i(
	.param .u64 .ptr .align 1 _Z11gray_to_rgbPhS_S_S_i_param_0,
	.param .u64 .ptr .align 1 _Z11gray_to_rgbPhS_S_S_i_param_1,
	.param .u64 .ptr .align 1 _Z11gray_to_rgbPhS_S_S_i_param_2,
	.param .u64 .ptr .align 1 _Z11gray_to_rgbPhS_S_S_i_param_3,
	.param .u32 _Z11gray_to_rgbPhS_S_S_i_param_4
)
{
	.reg .pred 	%p<2>;
	.reg .b16 	%rs<3>;
	.reg .b32 	%r<6>;
	.reg .b64 	%rd<14>;

	ld.param.u64 	%rd1, [_Z11gray_to_rgbPhS_S_S_i_param_0];
	ld.param.u64 	%rd2, [_Z11gray_to_rgbPhS_S_S_i_param_1];
	ld.param.u64 	%rd3, [_Z11gray_to_rgbPhS_S_S_i_param_2];
	ld.param.u64 	%rd4, [_Z11gray_to_rgbPhS_S_S_i_param_3];
	ld.param.u32 	%r2, [_Z11gray_to_rgbPhS_S_S_i_param_4];
	mov.u32 	%r3, %tid.x;
	mov.u32 	%r4, %ctaid.x;
	mov.u32 	%r5, %ntid.x;
	mad.lo.s32 	%r1, %r4, %r5, %r3;
	setp.ge.s32 	%p1, %r1, %r2;
	@%p1 bra 	$L__BB1_2;
	cvta.to.global.u64 	%rd5, %rd1;
	cvta.to.global.u64 	%rd6, %rd2;
	cvta.to.global.u64 	%rd7, %rd3;
	cvta.to.global.u64 	%rd8, %rd4;
	cvt.s64.s32 	%rd9, %r1;
	add.s64 	%rd10, %rd5, %rd9;
	ld.global.u8 	%rs1, [%rd10];
	add.s64 	%rd11, %rd6, %rd9;
	st.global.u8 	[%rd11], %rs1;
	add.s64 	%rd12, %rd7, %rd9;
	st.global.u8 	[%rd12], %rs1;
	ld.global.u8 	%rs2, [%rd10];
	add.s64 	%rd13, %rd8, %rd9;
	st.global.u8 	[%rd13], %rs2;
$L__BB1_2:
	ret;

}


// ===== COMPILED SASS (sm_100) =====

	.target	sm_100

	.elftype	@"ET_EXEC"


//--------------------- .note.nv.tkinfo           --------------------------
	.section	.note.nv.tkinfo,"",@"SHT_NOTE"
	.sectionflags	@"SHF_NOTE_NV_TKINFO"
	.tkinfo
        /*0018*/ 	.word	0x00000002
        /*0030*/ 	.string	""
        /*0030*/ 	.string	"ptxas"
        /*0030*/ 	.string	"Cuda compilation tools, release 13.0, V13.0.88"
        /*0030*/ 	.string	"Build cuda_13.0.r13.0/compiler.36424714_0"
        /*0030*/ 	.string	"-arch sm_100 -m 64 "



//--------------------- .note.nv.cuinfo           --------------------------
	.section	.note.nv.cuinfo,"",@"SHT_NOTE"
	.sectionflags	@"SHF_NOTE_NV_CUINFO"
        /*0018*/ 	.short	0x0002
        /*001a*/ 	.short	0x0064
        /*001c*/ 	.short	0x0082
	.zero		2


//--------------------- .nv.info                  --------------------------
	.section	.nv.info,"",@"SHT_CUDA_INFO"
	.align	4


	//----- nvinfo : EIATTR_REGCOUNT
	.align		4
        /*0000*/ 	.byte	0x04, 0x2f
        /*0002*/ 	.short	(.L_1 - .L_0)
	.align		4
.L_0:
        /*0004*/ 	.word	index@(_Z11rgb_to_grayPhS_S_S_i)
        /*0008*/ 	.word	0x0000000e


	//----- nvinfo : EIATTR_FRAME_SIZE
	.align		4
.L_1:
        /*000c*/ 	.byte	0x04, 0x11
        /*000e*/ 	.short	(.L_3 - .L_2)
	.align		4
.L_2:
        /*0010*/ 	.word	index@(_Z11rgb_to_grayPhS_S_S_i)
        /*0014*/ 	.word	0x00000000


	//----- nvinfo : EIATTR_REGCOUNT
	.align		4
.L_3:
        /*0018*/ 	.byte	0x04, 0x2f
        /*001a*/ 	.short	(.L_5 - .L_4)
	.align		4
.L_4:
        /*001c*/ 	.word	index@(_Z11gray_to_rgbPhS_S_S_i)
        /*0020*/ 	.word	0x00000010


	//----- nvinfo : EIATTR_FRAME_SIZE
	.align		4
.L_5:
        /*0024*/ 	.byte	0x04, 0x11
        /*0026*/ 	.short	(.L_7 - .L_6)
	.align		4
.L_6:
        /*0028*/ 	.word	index@(_Z11gray_to_rgbPhS_S_S_i)
        /*002c*/ 	.word	0x00000000


	//----- nvinfo : EIATTR_MIN_STACK_SIZE
	.align		4
.L_7:
        /*0030*/ 	.byte	0x04, 0x12
        /*0032*/ 	.short	(.L_9 - .L_8)
	.align		4
.L_8:
        /*0034*/ 	.word	index@(_Z11gray_to_rgbPhS_S_S_i)
        /*0038*/ 	.word	0x00000000


	//----- nvinfo : EIATTR_MIN_STACK_SIZE
	.align		4
.L_9:
        /*003c*/ 	.byte	0x04, 0x12
        /*003e*/ 	.short	(.L_11 - .L_10)
	.align		4
.L_10:
        /*0040*/ 	.word	index@(_Z11rgb_to_grayPhS_S_S_i)
        /*0044*/ 	.word	0x00000000
.L_11:


//--------------------- .nv.compat                --------------------------
	.section	.nv.compat,"",@"SHT_CUDA_COMPAT_INFO"
	.align	4
        /*0000*/ 	.byte	0x02, 0x09, 0x00, 0x00, 0x02, 0x02, 0x01, 0x00, 0x02, 0x05, 0x05, 0x00, 0x03, 0x07, 0x01, 0x01
        /*0010*/ 	.byte	0x02, 0x03, 0x00, 0x00, 0x02, 0x06, 0x01, 0x00, 0x04, 0x0b, 0x08, 0x00, 0x09, 0x00, 0x00, 0x00
        /*0020*/ 	.byte	0x00, 0x00, 0x00, 0x00


//--------------------- .nv.info._Z11gray_to_rgbPhS_S_S_i --------------------------
	.section	.nv.info._Z11gray_to_rgbPhS_S_S_i,"",@"SHT_CUDA_INFO"
	.sectionflags	@""
	.align	4


	//----- nvinfo : EIATTR_CUDA_API_VERSION
	.align		4
        /*0000*/ 	.byte	0x04, 0x37
        /*0002*/ 	.short	(.L_13 - .L_12)
.L_12:
        /*0004*/ 	.word	0x00000082


	//----- nvinfo : EIATTR_KPARAM_INFO
	.align		4
.L_13:
        /*0008*/ 	.byte	0x04, 0x17
        /*000a*/ 	.short	(.L_15 - .L_14)
.L_14:
        /*000c*/ 	.word	0x00000000
        /*0010*/ 	.short	0x0004
        /*0012*/ 	.short	0x0020
        /*0014*/ 	.byte	0x00, 0xf0, 0x11, 0x00


	//----- nvinfo : EIATTR_KPARAM_INFO
	.align		4
.L_15:
        /*0018*/ 	.byte	0x04, 0x17
        /*001a*/ 	.short	(.L_17 - .L_16)
.L_16:
        /*001c*/ 	.word	0x00000000
        /*0020*/ 	.short	0x0003
        /*0022*/ 	.short	0x0018
        /*0024*/ 	.byte	0x00, 0xf5, 0x21, 0x00


	//----- nvinfo : EIATTR_KPARAM_INFO
	.align		4
.L_17:
        /*0028*/ 	.byte	0x04, 0x17
        /*002a*/ 	.short	(.L_19 - .L_18)
.L_18:
        /*002c*/ 	.word	0x00000000
        /*0030*/ 	.short	0x0002
        /*0032*/ 	.short	0x0010
        /*0034*/ 	.byte	0x00, 0xf5, 0x21, 0x00


	//----- nvinfo : EIATTR_KPARAM_INFO
	.align		4
.L_19:
        /*0038*/ 	.byte	0x04, 0x17
        /*003a*/ 	.short	(.L_21 - .L_20)
.L_20:
        /*003c*/ 	.word	0x00000000
        /*0040*/ 	.short	0x0001
        /*0042*/ 	.short	0x0008
        /*0044*/ 	.byte	0x00, 0xf5, 0x21, 0x00


	//----- nvinfo : EIATTR_KPARAM_INFO
	.align		4
.L_21:
        /*0048*/ 	.byte	0x04, 0x17
        /*004a*/ 	.short	(.L_23 - .L_22)
.L_22:
        /*004c*/ 	.word	0x00000000
        /*0050*/ 	.short	0x0000
        /*0052*/ 	.short	0x0000
        /*0054*/ 	.byte	0x00, 0xf5, 0x21, 0x00


	//----- nvinfo : EIATTR_SPARSE_MMA_MASK
	.align		4
.L_23:
        /*0058*/ 	.byte	0x03, 0x50
        /*005a*/ 	.short	0x0000


	//----- nvinfo : EIATTR_MAXREG_COUNT
	.align		4
        /*005c*/ 	.byte	0x03, 0x1b
        /*005e*/ 	.short	0x00ff


	//----- nvinfo : EIATTR_MERCURY_ISA_VERSION
	.align		4
        /*0060*/ 	.byte	0x03, 0x5f
        /*0062*/ 	.short	0x0101


	//----- nvinfo : EIATTR_VRC_CTA_INIT_COUNT
	.align		4
        /*0064*/ 	.byte	0x02, 0x4a
	.zero		1
	.zero		1


	//----- nvinfo : EIATTR_EXIT_INSTR_OFFSETS
	.align		4
        /*0068*/ 	.byte	0x04, 0x1c
        /*006a*/ 	.short	(.L_25 - .L_24)


	//   ....[0]....
.L_24:
        /*006c*/ 	.word	0x00000070


	//   ....[1]....
        /*0070*/ 	.word	0x00000190


	//----- nvinfo : EIATTR_CBANK_PARAM_SIZE
	.align		4
.L_25:
        /*0074*/ 	.byte	0x03, 0x19
        /*0076*/ 	.short	0x0024


	//----- nvinfo : EIATTR_PARAM_CBANK
	.align		4
        /*0078*/ 	.byte	0x04, 0x0a
        /*007a*/ 	.short	(.L_27 - .L_26)
	.align		4
.L_26:
        /*007c*/ 	.word	index@(.nv.constant0._Z11gray_to_rgbPhS_S_S_i)
        /*0080*/ 	.short	0x0380
        /*0082*/ 	.short	0x0024


	//----- nvinfo : EIATTR_SW_WAR
	.align		4
.L_27:
        /*0084*/ 	.byte	0x04, 0x36
        /*0086*/ 	.short	(.L_29 - .L_28)
.L_28:
        /*0088*/ 	.word	0x00000008
.L_29:


//--------------------- .nv.info._Z11rgb_to_grayPhS_S_S_i --------------------------
	.section	.nv.info._Z11rgb_to_grayPhS_S_S_i,"",@"SHT_CUDA_INFO"
	.sectionflags	@""
	.align	4


	//----- nvinfo : EIATTR_CUDA_API_VERSION
	.align		4
        /*0000*/ 	.byte	0x04, 0x37
        /*0002*/ 	.short	(.L_31 - .L_30)
.L_30:
        /*0004*/ 	.word	0x00000082


	//----- nvinfo : EIATTR_KPARAM_INFO
	.align		4
.L_31:
        /*0008*/ 	.byte	0x04, 0x17
        /*000a*/ 	.short	(.L_33 - .L_32)
.L_32:
        /*000c*/ 	.word	0x00000000
        /*0010*/ 	.short	0x0004
        /*0012*/ 	.short	0x0020
        /*0014*/ 	.byte	0x00, 0xf0, 0x11, 0x00


	//----- nvinfo : EIATTR_KPARAM_INFO
	.align		4
.L_33:
        /*0018*/ 	.byte	0x04, 0x17
        /*001a*/ 	.short	(.L_35 - .L_34)
.L_34:
        /*001c*/ 	.word	0x00000000
        /*0020*/ 	.short	0x0003
        /*0022*/ 	.short	0x0018
        /*0024*/ 	.byte	0x00, 0xf5, 0x21, 0x00


	//----- nvinfo : EIATTR_KPARAM_INFO
	.align		4
.L_35:
        /*0028*/ 	.byte	0x04, 0x17
        /*002a*/ 	.short	(.L_37 - .L_36)
.L_36:
        /*002c*/ 	.word	0x00000000
        /*0030*/ 	.short	0x0002
        /*0032*/ 	.short	0x0010
        /*0034*/ 	.byte	0x00, 0xf5, 0x21, 0x00


	//----- nvinfo : EIATTR_KPARAM_INFO
	.align		4
.L_37:
        /*0038*/ 	.byte	0x04, 0x17
        /*003a*/ 	.short	(.L_39 - .L_38)
.L_38:
        /*003c*/ 	.word	0x00000000
        /*0040*/ 	.short	0x0001
        /*0042*/ 	.short	0x0008
        /*0044*/ 	.byte	0x00, 0xf5, 0x21, 0x00


	//----- nvinfo : EIATTR_KPARAM_INFO
	.align		4
.L_39:
        /*0048*/ 	.byte	0x04, 0x17
        /*004a*/ 	.short	(.L_41 - .L_40)
.L_40:
        /*004c*/ 	.word	0x00000000
        /*0050*/ 	.short	0x0000
        /*0052*/ 	.short	0x0000
        /*0054*/ 	.byte	0x00, 0xf5, 0x21, 0x00


	//----- nvinfo : EIATTR_SPARSE_MMA_MASK
	.align		4
.L_41:
        /*0058*/ 	.byte	0x03, 0x50
        /*005a*/ 	.short	0x0000


	//----- nvinfo : EIATTR_MAXREG_COUNT
	.align		4
        /*005c*/ 	.byte	0x03, 0x1b
        /*005e*/ 	.short	0x00ff


	//----- nvinfo : EIATTR_MERCURY_ISA_VERSION
	.align		4
        /*0060*/ 	.byte	0x03, 0x5f
        /*0062*/ 	.short	0x0101


	//----- nvinfo : EIATTR_VRC_CTA_INIT_COUNT
	.align		4
        /*0064*/ 	.byte	0x02, 0x4a
	.zero		1
	.zero		1


	//----- nvinfo : EIATTR_EXIT_INSTR_OFFSETS
	.align		4
        /*0068*/ 	.byte	0x04, 0x1c
        /*006a*/ 	.short	(.L_43 - .L_42)


	//   ....[0]....
.L_42:
        /*006c*/ 	.word	0x00000070


	//   ....[1]....
        /*0070*/ 	.word	0x000001f0


	//----- nvinfo : EIATTR_CBANK_PARAM_SIZE
	.align		4
.L_43:
        /*0074*/ 	.byte	0x03, 0x19
        /*0076*/ 	.short	0x0024


	//----- nvinfo : EIATTR_PARAM_CBANK
	.align		4
        /*0078*/ 	.byte	0x04, 0x0a
        /*007a*/ 	.short	(.L_45 - .L_44)
	.align		4
.L_44:
        /*007c*/ 	.word	index@(.nv.constant0._Z11rgb_to_grayPhS_S_S_i)
        /*0080*/ 	.short	0x0380
        /*0082*/ 	.short	0x0024


	//----- nvinfo : EIATTR_SW_WAR
	.align		4
.L_45:
        /*0084*/ 	.byte	0x04, 0x36
        /*0086*/ 	.short	(.L_47 - .L_46)
.L_46:
        /*0088*/ 	.word	0x00000008
.L_47:


//--------------------- .nv.callgraph             --------------------------
	.section	.nv.callgraph,"",@"SHT_CUDA_CALLGRAPH"
	.align	4
	.sectionentsize	8
	.align		4
        /*0000*/ 	.word	0x00000000
	.align		4
        /*0004*/ 	.word	0xffffffff
	.align		4
        /*0008*/ 	.word	0x00000000
	.align		4
        /*000c*/ 	.word	0xfffffffe
	.align		4
        /*0010*/ 	.word	0x00000000
	.align		4
        /*0014*/ 	.word	0xfffffffd
	.align		4
        /*0018*/ 	.word	0x00000000
	.align		4
        /*001c*/ 	.word	0xfffffffc


//--------------------- .text._Z11gray_to_rgbPhS_S_S_i --------------------------
	.section	.text._Z11gray_to_rgbPhS_S_S_i,"ax",@progbits
	.align	128
        .global         _Z11gray_to_rgbPhS_S_S_i
        .type           _Z11gray_to_rgbPhS_S_S_i,@function
        .size           _Z11gray_to_rgbPhS_S_S_i,(.L_x_2 - _Z11gray_to_rgbPhS_S_S_i)
        .other          _Z11gray_to_rgbPhS_S_S_i,@"STO_CUDA_ENTRY STV_DEFAULT"
_Z11gray_to_rgbPhS_S_S_i:
.text._Z11gray_to_rgbPhS_S_S_i:
[----:B------:R-:W-:Y:S01]  /*0000*/  LDC R1, c[0x0][0x37c] ;  /* 0x0000df00ff017b82 */ /* 0x000fe20000000800 */
[----:B------:R-:W0:Y:S07]  /*0010*/  S2R R8, SR_TID.X ;  /* 0x0000000000087919 */ /* 0x000e2e0000002100 */
[----:B------:R-:W0:Y:S01]  /*0020*/  S2UR UR4, SR_CTAID.X ;  /* 0x00000000000479c3 */ /* 0x000e220000002500 */
[----:B------:R-:W1:Y:S07]  /*0030*/  LDCU UR5, c[0x0][0x3a0] ;  /* 0x00007400ff0577ac */ /* 0x000e6e0008000800 */
[----:B------:R-:W0:Y:S02]  /*0040*/  LDC R3, c[0x0][0x360] ;  /* 0x0000d800ff037b82 */ /* 0x000e240000000800 */
[----:B0-----:R-:W-:-:S05]  /*0050*/  IMAD R8, R3, UR4, R8 ;  /* 0x0000000403087c24 */ /* 0x001fca000f8e0208 */
[----:B-1----:R-:W-:-:S13]  /*0060*/  ISETP.GE.AND P0, PT, R8, UR5, PT ;  /* 0x0000000508007c0c */ /* 0x002fda000bf06270 */
[----:B------:R-:W-:Y:S05]  /*0070*/  @P0 EXIT ;  /* 0x000000000000094d */ /* 0x000fea0003800000 */
[----:B------:R-:W0:Y:S01]  /*0080*/  LDCU.128 UR8, c[0x0][0x380] ;  /* 0x00007000ff0877ac */ /* 0x000e220008000c00 */
[----:B------:R-:W-:Y:S01]  /*0090*/  SHF.R.S32.HI R0, RZ, 0x1f, R8 ;  /* 0x0000001fff007819 */ /* 0x000fe20000011408 */
[----:B------:R-:W1:Y:S01]  /*00a0*/  LDCU.64 UR4, c[0x0][0x358] ;  /* 0x00006b00ff0477ac */ /* 0x000e620008000a00 */
[----:B------:R-:W2:Y:S01]  /*00b0*/  LDCU.128 UR12, c[0x0][0x390] ;  /* 0x00007200ff0c77ac */ /* 0x000ea20008000c00 */
[----:B0-----:R-:W-:-:S04]  /*00c0*/  IADD3 R2, P0, PT, R8, UR8, RZ ;  /* 0x0000000808027c10 */ /* 0x001fc8000ff1e0ff */
[----:B------:R-:W-:-:S05]  /*00d0*/  IADD3.X R3, PT, PT, R0, UR9, RZ, P0, !PT ;  /* 0x0000000900037c10 */ /* 0x000fca00087fe4ff */
[----:B-1----:R-:W3:Y:S01]  /*00e0*/  LDG.E.U8 R11, desc[UR4][R2.64] ;  /* 0x00000004020b7981 */ /* 0x002ee2000c1e1100 */
[C---:B------:R-:W-:Y:S02]  /*00f0*/  IADD3 R4, P0, PT, R8.reuse, UR10, RZ ;  /* 0x0000000a08047c10 */ /* 0x040fe4000ff1e0ff */
[----:B--2---:R-:W-:Y:S02]  /*0100*/  IADD3 R6, P1, PT, R8, UR12, RZ ;  /* 0x0000000c08067c10 */ /* 0x004fe4000ff3e0ff */
[C---:B------:R-:W-:Y:S02]  /*0110*/  IADD3.X R5, PT, PT, R0.reuse, UR11, RZ, P0, !PT ;  /* 0x0000000b00057c10 */ /* 0x040fe400087fe4ff */
[----:B------:R-:W-:-:S03]  /*0120*/  IADD3.X R7, PT, PT, R0, UR13, RZ, P1, !PT ;  /* 0x0000000d00077c10 */ /* 0x000fc60008ffe4ff */
[----:B---3--:R-:W-:Y:S04]  /*0130*/  STG.E.U8 desc[UR4][R4.64], R11 ;  /* 0x0000000b04007986 */ /* 0x008fe8000c101104 */
[----:B------:R-:W-:Y:S04]  /*0140*/  STG.E.U8 desc[UR4][R6.64], R11 ;  /* 0x0000000b06007986 */ /* 0x000fe8000c101104 */
[----:B------:R-:W2:Y:S01]  /*0150*/  LDG.E.U8 R13, desc[UR4][R2.64] ;  /* 0x00000004020d7981 */ /* 0x000ea2000c1e1100 */
[----:B------:R-:W-:-:S04]  /*0160*/  IADD3 R8, P0, PT, R8, UR14, RZ ;  /* 0x0000000e08087c10 */ /* 0x000fc8000ff1e0ff */
[----:B------:R-:W-:-:S05]  /*0170*/  IADD3.X R9, PT, PT, R0, UR15, RZ, P0, !PT ;  /* 0x0000000f00097c10 */ /* 0x000fca00087fe4ff */
[----:B--2---:R-:W-:Y:S01]  /*0180*/  STG.E.U8 desc[UR4][R8.64], R13 ;  /* 0x0000000d08007986 */ /* 0x004fe2000c101104 */
[----:B------:R-:W-:Y:S05]  /*0190*/  EXIT ;  /* 0x000000000000794d */ /* 0x000fea0003800000 */
.L_x_0:
[----:B------:R-:W-:-:S00]  /*01a0*/  BRA `(.L_x_0) ;  /* 0xfffffffc00fc7947 */ /* 0x000fc0000383ffff */
[----:B------:R-:W-:-:S00]  /*01b0*/  NOP ;  /* 0x0000000000007918 */ /* 0x000fc00000000000 */
        /* <DEDUP_REMOVED lines=12> */
.L_x_2:


//--------------------- .text._Z11rgb_to_grayPhS_S_S_i --------------------------
	.section	.text._Z11rgb_to_grayPhS_S_S_i,"ax",@progbits
	.align	128
        .global         _Z11rgb_to_grayPhS_S_S_i
        .type           _Z11rgb_to_grayPhS_S_S_i,@function
        .size           _Z11rgb_to_grayPhS_S_S_i,(.L_x_3 - _Z11rgb_to_grayPhS_S_S_i)
        .other          _Z11rgb_to_grayPhS_S_S_i,@"STO_CUDA_ENTRY STV_DEFAULT"
_Z11rgb_to_grayPhS_S_S_i:
.text._Z11rgb_to_grayPhS_S_S_i:
        /* <DEDUP_REMOVED lines=10> */
[----:B------:R-:W1:Y:S01]  /*00a0*/  LDCU.128 UR12, c[0x0][0x390] ;  /* 0x00007200ff0c77ac */ /* 0x000e620008000c00 */
[----:B------:R-:W2:Y:S01]  /*00b0*/  LDCU.64 UR4, c[0x0][0x358] ;  /* 0x00006b00ff0477ac */ /* 0x000ea20008000a00 */
[C---:B0-----:R-:W-:Y:S02]  /*00c0*/  IADD3 R4, P1, PT, R0.reuse, UR10, RZ ;  /* 0x0000000a00047c10 */ /* 0x041fe4000ff3e0ff */
[----:B------:R-:W-:Y:S02]  /*00d0*/  IADD3 R2, P0, PT, R0, UR8, RZ ;  /* 0x0000000800027c10 */ /* 0x000fe4000ff1e0ff */
[C---:B------:R-:W-:Y:S02]  /*00e0*/  IADD3.X R5, PT, PT, R10.reuse, UR11, RZ, P1, !PT ;  /* 0x0000000b0a057c10 */ /* 0x040fe40008ffe4ff */
[----:B------:R-:W-:-:S02]  /*00f0*/  IADD3.X R3, PT, PT, R10, UR9, RZ, P0, !PT ;  /* 0x000000090a037c10 */ /* 0x000fc400087fe4ff */
[----:B-1----:R-:W-:Y:S01]  /*0100*/  IADD3 R6, P0, PT, R0, UR12, RZ ;  /* 0x0000000c00067c10 */ /* 0x002fe2000ff1e0ff */
[----:B--2---:R-:W2:Y:S03]  /*0110*/  LDG.E.U8 R4, desc[UR4][R4.64] ;  /* 0x0000000404047981 */ /* 0x004ea6000c1e1100 */
[----:B------:R-:W-:Y:S01]  /*0120*/  IADD3.X R7, PT, PT, R10, UR13, RZ, P0, !PT ;  /* 0x0000000d0a077c10 */ /* 0x000fe200087fe4ff */
[----:B------:R-:W3:Y:S04]  /*0130*/  LDG.E.U8 R2, desc[UR4][R2.64] ;  /* 0x0000000402027981 */ /* 0x000ee8000c1e1100 */
[----:B------:R-:W4:Y:S01]  /*0140*/  LDG.E.U8 R6, desc[UR4][R6.64] ;  /* 0x0000000406067981 */ /* 0x000f22000c1e1100 */
[----:B--2---:R-:W-:-:S02]  /*0150*/  I2FP.F32.U32 R9, R4 ;  /* 0x0000000400097245 */ /* 0x004fc40000201000 */
[----:B------:R-:W-:Y:S02]  /*0160*/  IADD3 R4, P0, PT, R0, UR14, RZ ;  /* 0x0000000e00047c10 */ /* 0x000fe4000ff1e0ff */
[----:B---3--:R-:W-:Y:S01]  /*0170*/  I2FP.F32.U32 R8, R2 ;  /* 0x0000000200087245 */ /* 0x008fe20000201000 */
[----:B------:R-:W-:Y:S01]  /*0180*/  FMUL R9, R9, 0.58700001239776611328 ;  /* 0x3f1645a209097820 */ /* 0x000fe20000400000 */
[----:B------:R-:W-:Y:S02]  /*0190*/  IADD3.X R5, PT, PT, R10, UR15, RZ, P0, !PT ;  /* 0x0000000f0a057c10 */ /* 0x000fe400087fe4ff */
[----:B----4-:R-:W-:Y:S01]  /*01a0*/  I2FP.F32.U32 R11, R6 ;  /* 0x00000006000b7245 */ /* 0x010fe20000201000 */
[----:B------:R-:W-:-:S04]  /*01b0*/  FFMA R8, R8, 0.29899999499320983887, R9 ;  /* 0x3e99168708087823 */ /* 0x000fc80000000009 */
[----:B------:R-:W-:-:S04]  /*01c0*/  FFMA R8, R11, 0.11400000005960464478, R8 ;  /* 0x3de978d50b087823 */ /* 0x000fc80000000008 */
[----:B------:R-:W0:Y:S02]  /*01d0*/  F2I.U32.TRUNC.NTZ R9, R8 ;  /* 0x0000000800097305 */ /* 0x000e24000020f000 */
[----:B0-----:R-:W-:Y:S01]  /*01e0*/  STG.E.U8 desc[UR4][R4.64], R9 ;  /* 0x0000000904007986 */ /* 0x001fe2000c101104 */
[----:B------:R-:W-:Y:S05]  /*01f0*/  EXIT ;  /* 0x000000000000794d */ /* 0x000fea0003800000 */
.L_x_1:
        /* <DEDUP_REMOVED lines=16> */
.L_x_3:


//--------------------- .nv.shared.reserved.0     --------------------------
	.section	.nv.shared.reserved.0,"aw",@nobits
	.weak		__nv_reservedSMEM_offset_0_alias
	.size		__nv_reservedSMEM_offset_0_alias, 0, 64
	.other		__nv_reservedSMEM_offset_0_alias,@"STO_CUDA_RESERVED_SHARED STV_DEFAULT"
__nv_reservedSMEM_offset_0_alias:
	.zero		0
	.zero		64


//--------------------- .nv.constant0._Z11gray_to_rgbPhS_S_S_i --------------------------
	.section	.nv.constant0._Z11gray_to_rgbPhS_S_S_i,"a",@progbits
	.sectionflags	@""
	.align	4
.nv.constant0._Z11gray_to_rgbPhS_S_S_i:
	.zero		932


//--------------------- .nv.constant0._Z11rgb_to_grayPhS_S_S_i --------------------------
	.section	.nv.constant0._Z11rgb_to_grayPhS_S_S_i,"a",@progbits
	.sectionflags	@""
	.align	4
.nv.constant0._Z11rgb_to_grayPhS_S_S_i:
	.zero		932


//--------------------- SYMBOLS --------------------------

	.type		.nv.reservedSmem.offset0,@object
	.size		.nv.reservedSmem.offset0,0x4
